	.headerflags	@"EF_CUDA_TEXMODE_UNIFIED EF_CUDA_64BIT_ADDRESS EF_CUDA_ACCELERATORS EF_CUDA_SM90 EF_CUDA_VIRTUAL_SM(EF_CUDA_SM90)"
	.elftype	@"ET_EXEC"


//--------------------- .nv.info                  --------------------------
	.section	.nv.info,"",@"SHT_CUDA_INFO"
	.align	4


	//----- nvinfo : EIATTR_REGCOUNT
	.align		4
        /*0000*/ 	.byte	0x04, 0x2f
        /*0002*/ 	.short	(.L_3 - .L_2)
	.align		4
.L_2:
        /*0004*/ 	.word	index@(triton_poi_fused_cat_0)
        /*0008*/ 	.word	0x0000001a


	//----- nvinfo : EIATTR_MIN_STACK_SIZE
	.align		4
.L_3:
        /*000c*/ 	.byte	0x04, 0x12
        /*000e*/ 	.short	(.L_5 - .L_4)
	.align		4
.L_4:
        /*0010*/ 	.word	index@(triton_poi_fused_cat_0)
        /*0014*/ 	.word	0x00000000


	//----- nvinfo : EIATTR_FRAME_SIZE
	.align		4
.L_5:
        /*0018*/ 	.byte	0x04, 0x11
        /*001a*/ 	.short	(.L_7 - .L_6)
	.align		4
.L_6:
        /*001c*/ 	.word	index@(triton_poi_fused_cat_0)
        /*0020*/ 	.word	0x00000000


	//----- nvinfo : EIATTR_MIN_STACK_SIZE
	.align		4
.L_7:
        /*0024*/ 	.byte	0x04, 0x12
        /*0026*/ 	.short	(.L_9 - .L_8)
	.align		4
.L_8:
        /*0028*/ 	.word	index@(triton_poi_fused_cat_0)
        /*002c*/ 	.word	0x00000000
.L_9:


//--------------------- .nv.info.triton_poi_fused_cat_0 --------------------------
	.section	.nv.info.triton_poi_fused_cat_0,"",@"SHT_CUDA_INFO"
	.sectionflags	@""
	.align	4


	//----- nvinfo : EIATTR_CUDA_API_VERSION
	.align		4
        /*0000*/ 	.byte	0x04, 0x37
        /*0002*/ 	.short	(.L_11 - .L_10)
.L_10:
        /*0004*/ 	.word	0x0000007c


	//----- nvinfo : EIATTR_KPARAM_INFO
	.align		4
.L_11:
        /*0008*/ 	.byte	0x04, 0x17
        /*000a*/ 	.short	(.L_13 - .L_12)
.L_12:
        /*000c*/ 	.word	0x00000000
        /*0010*/ 	.short	0x0002
        /*0012*/ 	.short	0x0010
        /*0014*/ 	.byte	0x00, 0xf0, 0x11, 0x00


	//----- nvinfo : EIATTR_KPARAM_INFO
	.align		4
.L_13:
        /*0018*/ 	.byte	0x04, 0x17
        /*001a*/ 	.short	(.L_15 - .L_14)
.L_14:
        /*001c*/ 	.word	0x00000000
        /*0020*/ 	.short	0x0001
        /*0022*/ 	.short	0x0008
        /*0024*/ 	.byte	0x00, 0xf4, 0x21, 0x00


	//----- nvinfo : EIATTR_KPARAM_INFO
	.align		4
.L_15:
        /*0028*/ 	.byte	0x04, 0x17
        /*002a*/ 	.short	(.L_17 - .L_16)
.L_16:
        /*002c*/ 	.word	0x00000000
        /*0030*/ 	.short	0x0000
        /*0032*/ 	.short	0x0000
        /*0034*/ 	.byte	0x00, 0xf4, 0x21, 0x00


	//----- nvinfo : EIATTR_SPARSE_MMA_MASK
	.align		4
.L_17:
        /*0038*/ 	.byte	0x03, 0x50
        /*003a*/ 	.short	0x0000


	//----- nvinfo : EIATTR_MAXREG_COUNT
	.align		4
        /*003c*/ 	.byte	0x03, 0x1b
        /*003e*/ 	.short	0x00ff


	//----- nvinfo : EIATTR_EXIT_INSTR_OFFSETS
	.align		4
        /*0040*/ 	.byte	0x04, 0x1c
        /*0042*/ 	.short	(.L_19 - .L_18)


	//   ....[0]....
.L_18:
        /*0044*/ 	.word	0x00000610


	//   ....[1]....
        /*0048*/ 	.word	0x00000630


	//----- nvinfo : EIATTR_REQNTID
	.align		4
.L_19:
        /*004c*/ 	.byte	0x04, 0x10
        /*004e*/ 	.short	(.L_21 - .L_20)
.L_20:
        /*0050*/ 	.word	0x00000080
        /*0054*/ 	.word	0x00000001
        /*0058*/ 	.word	0x00000001


	//----- nvinfo : EIATTR_CBANK_PARAM_SIZE
	.align		4
.L_21:
        /*005c*/ 	.byte	0x03, 0x19
        /*005e*/ 	.short	0x0014


	//----- nvinfo : EIATTR_PARAM_CBANK
	.align		4
        /*0060*/ 	.byte	0x04, 0x0a
        /*0062*/ 	.short	(.L_23 - .L_22)
	.align		4
.L_22:
        /*0064*/ 	.word	index@(.nv.constant0.triton_poi_fused_cat_0)
        /*0068*/ 	.short	0x0210
        /*006a*/ 	.short	0x0014


	//----- nvinfo : EIATTR_SW_WAR
	.align		4
.L_23:
        /*006c*/ 	.byte	0x04, 0x36
        /*006e*/ 	.short	(.L_25 - .L_24)
.L_24:
        /*0070*/ 	.word	0x00000008
.L_25:


//--------------------- .nv.callgraph             --------------------------
	.section	.nv.callgraph,"",@"SHT_CUDA_CALLGRAPH"
	.align	4
	.sectionentsize	8
	.align		4
        /*0000*/ 	.word	0x00000000
	.align		4
        /*0004*/ 	.word	0xffffffff
	.align		4
        /*0008*/ 	.word	0x00000000
	.align		4
        /*000c*/ 	.word	0xfffffffe
	.align		4
        /*0010*/ 	.word	0x00000000
	.align		4
        /*0014*/ 	.word	0xfffffffd
	.align		4
        /*0018*/ 	.word	0x00000000
	.align		4
        /*001c*/ 	.word	0xfffffffc


//--------------------- .nv.constant4             --------------------------
	.section	.nv.constant4,"a",@progbits
	.align	8
	.align		8
.nv.constant4:
        /*0000*/ 	.dword	_$_str
	.align		8
        /*0008*/ 	.dword	_$_str_$_2


//--------------------- .text.triton_poi_fused_cat_0 --------------------------
	.section	.text.triton_poi_fused_cat_0,"ax",@progbits
	.align	128
        .global         triton_poi_fused_cat_0
        .type           triton_poi_fused_cat_0,@function
        .size           triton_poi_fused_cat_0,(.L_x_1 - triton_poi_fused_cat_0)
        .other          triton_poi_fused_cat_0,@"STO_CUDA_ENTRY STV_DEFAULT"
triton_poi_fused_cat_0:
.text.triton_poi_fused_cat_0:
[----:B------:R-:W0:Y:S02]  /*0000*/  LDC R1, c[0x0][0x28] ;  /* 0x00000a00ff017b82 */ /* 0x000e240000000800 */
[----:B------:R-:W1:Y:S01]  /*0010*/  S2R R0, SR_TID.X ;  /* 0x0000000000007919 */ /* 0x000e620000002100 */
[----:B------:R-:W-:Y:S01]  /*0020*/  ULDC.64 UR4, c[0x0][0x208] ;  /* 0x0000820000047ab9 */ /* 0x000fe20000000a00 */
[----:B------:R-:W2:Y:S01]  /*0030*/  S2R R3, SR_CTAID.X ;  /* 0x0000000000037919 */ /* 0x000ea20000002500 */
[----:B-1----:R-:W-:-:S05]  /*0040*/  LOP3.LUT R0, R0, 0x7f, RZ, 0xc0, !PT ;  /* 0x0000007f00007812 */ /* 0x002fca00078ec0ff */
[----:B--2---:R-:W-:-:S05]  /*0050*/  IMAD R0, R3, 0x80, R0 ;  /* 0x0000008003007824 */ /* 0x004fca00078e0200 */
[----:B------:R-:W-:Y:S02]  /*0060*/  SHF.R.S32.HI R3, RZ, 0x1f, R0 ;  /* 0x0000001fff037819 */ /* 0x000fe40000011400 */
[----:B------:R-:W-:Y:S02]  /*0070*/  ISETP.GE.AND P2, PT, R0, 0x80, PT ;  /* 0x000000800000780c */ /* 0x000fe40003f46270 */
[----:B------:R-:W-:-:S04]  /*0080*/  LEA.HI R4, R3, R0, RZ, 0x5 ;  /* 0x0000000003047211 */ /* 0x000fc800078f28ff */
[----:B------:R-:W-:-:S05]  /*0090*/  LOP3.LUT R3, R4, 0xffffffe0, RZ, 0xc0, !PT ;  /* 0xffffffe004037812 */ /* 0x000fca00078ec0ff */
[----:B------:R-:W-:-:S04]  /*00a0*/  IMAD.IADD R6, R0, 0x1, -R3 ;  /* 0x0000000100067824 */ /* 0x000fc800078e0a03 */
[C---:B------:R-:W-:Y:S01]  /*00b0*/  VIADD R7, R6.reuse, 0xfffffff0 ;  /* 0xfffffff006077836 */ /* 0x040fe20000000000 */
[C---:B------:R-:W-:Y:S02]  /*00c0*/  PRMT R5, R6.reuse, 0x8880, RZ ;  /* 0x0000888006057816 */ /* 0x040fe400000000ff */
[----:B------:R-:W-:Y:S02]  /*00d0*/  ISETP.GT.AND P1, PT, R6, 0xf, !P2 ;  /* 0x0000000f0600780c */ /* 0x000fe40005724270 */
[----:B------:R-:W-:Y:S02]  /*00e0*/  PRMT R2, R7, 0x8880, RZ ;  /* 0x0000888007027816 */ /* 0x000fe400000000ff */
[----:B------:R-:W-:Y:S02]  /*00f0*/  PRMT R5, R5, 0x7710, RZ ;  /* 0x0000771005057816 */ /* 0x000fe400000000ff */
[----:B------:R-:W-:Y:S02]  /*0100*/  PRMT R2, R2, 0x7710, RZ ;  /* 0x0000771002027816 */ /* 0x000fe400000000ff */
[----:B------:R-:W-:-:S02]  /*0110*/  SHF.R.U32.HI R5, RZ, 0xb, R5 ;  /* 0x0000000bff057819 */ /* 0x000fc40000011605 */
[----:B------:R-:W-:Y:S02]  /*0120*/  SHF.R.U32.HI R2, RZ, 0xb, R2 ;  /* 0x0000000bff027819 */ /* 0x000fe40000011602 */
[----:B------:R-:W-:Y:S02]  /*0130*/  LOP3.LUT R5, R5, 0xf, RZ, 0xc0, !PT ;  /* 0x0000000f05057812 */ /* 0x000fe400078ec0ff */
[----:B------:R-:W-:Y:S02]  /*0140*/  LOP3.LUT R2, R2, 0xf, RZ, 0xc0, !PT ;  /* 0x0000000f02027812 */ /* 0x000fe400078ec0ff */
[C---:B------:R-:W-:Y:S01]  /*0150*/  ISETP.GE.AND P3, PT, R6.reuse, 0x10, PT ;  /* 0x000000100600780c */ /* 0x040fe20003f66270 */
[----:B------:R-:W-:Y:S02]  /*0160*/  IMAD.IADD R5, R6, 0x1, R5 ;  /* 0x0000000106057824 */ /* 0x000fe400078e0205 */
[----:B------:R-:W-:-:S03]  /*0170*/  IMAD.IADD R2, R7, 0x1, R2 ;  /* 0x0000000107027824 */ /* 0x000fc600078e0202 */
[----:B------:R-:W-:Y:S02]  /*0180*/  LOP3.LUT R5, R5, 0xf0, RZ, 0xc0, !PT ;  /* 0x000000f005057812 */ /* 0x000fe400078ec0ff */
[----:B------:R-:W-:-:S04]  /*0190*/  LOP3.LUT R2, R2, 0xf0, RZ, 0xc0, !PT ;  /* 0x000000f002027812 */ /* 0x000fc800078ec0ff */
[----:B------:R-:W-:Y:S02]  /*01a0*/  IADD3 R8, RZ, -R2, RZ ;  /* 0x80000002ff087210 */ /* 0x000fe40007ffe0ff */
[----:B------:R-:W1:Y:S02]  /*01b0*/  LDC.64 R2, c[0x0][0x210] ;  /* 0x00008400ff027b82 */ /* 0x000e640000000a00 */
[----:B------:R-:W-:-:S05]  /*01c0*/  PRMT R8, R8, 0x7710, RZ ;  /* 0x0000771008087816 */ /* 0x000fca00000000ff */
[----:B------:R-:W-:Y:S02]  /*01d0*/  IMAD.IADD R7, R7, 0x1, R8 ;  /* 0x0000000107077824 */ /* 0x000fe400078e0208 */
[----:B------:R-:W-:-:S03]  /*01e0*/  IMAD.SHL.U32 R8, R4, 0x2, RZ ;  /* 0x0000000204087824 */ /* 0x000fc600078e00ff */
[----:B------:R-:W-:Y:S02]  /*01f0*/  PRMT R17, R7, 0x8880, RZ ;  /* 0x0000888007117816 */ /* 0x000fe400000000ff */
[----:B------:R-:W-:Y:S02]  /*0200*/  LOP3.LUT R8, R8, 0xffffffc0, RZ, 0xc0, !PT ;  /* 0xffffffc008087812 */ /* 0x000fe400078ec0ff */
[----:B------:R-:W-:Y:S02]  /*0210*/  IADD3 R7, RZ, -R5, RZ ;  /* 0x80000005ff077210 */ /* 0x000fe40007ffe0ff */
[----:B------:R-:W-:Y:S02]  /*0220*/  CS2R R4, SRZ ;  /* 0x0000000000047805 */ /* 0x000fe4000001ff00 */
[----:B------:R-:W-:Y:S01]  /*0230*/  LOP3.LUT R9, R8, 0x1, RZ, 0xfc, !PT ;  /* 0x0000000108097812 */ /* 0x000fe200078efcff */
[----:B------:R-:W-:Y:S01]  /*0240*/  IMAD R13, R17, 0x4, R8 ;  /* 0x00000004110d7824 */ /* 0x000fe200078e0208 */
[----:B------:R-:W-:-:S02]  /*0250*/  PRMT R7, R7, 0x7710, RZ ;  /* 0x0000771007077816 */ /* 0x000fc400000000ff */
[----:B------:R-:W-:Y:S01]  /*0260*/  LOP3.LUT R10, R8, 0x2, RZ, 0xfc, !PT ;  /* 0x00000002080a7812 */ /* 0x000fe200078efcff */
[----:B------:R-:W-:Y:S02]  /*0270*/  IMAD R15, R17, 0x4, R9 ;  /* 0x00000004110f7824 */ /* 0x000fe400078e0209 */
[----:B------:R-:W-:Y:S01]  /*0280*/  IMAD.IADD R7, R6, 0x1, R7 ;  /* 0x0000000106077824 */ /* 0x000fe200078e0207 */
[----:B------:R-:W-:Y:S01]  /*0290*/  LOP3.LUT R11, R8, 0x3, RZ, 0xfc, !PT ;  /* 0x00000003080b7812 */ /* 0x000fe200078efcff */
[----:B-1----:R-:W-:Y:S01]  /*02a0*/  IMAD.WIDE R12, R13, 0x4, R2 ;  /* 0x000000040d0c7825 */ /* 0x002fe200078e0202 */
[----:B------:R-:W-:-:S03]  /*02b0*/  LEA R19, R17, R10, 0x2 ;  /* 0x0000000a11137211 */ /* 0x000fc600078e10ff */
[----:B------:R-:W-:Y:S01]  /*02c0*/  IMAD.WIDE R14, R15, 0x4, R2 ;  /* 0x000000040f0e7825 */ /* 0x000fe200078e0202 */
[----:B------:R-:W-:Y:S02]  /*02d0*/  PRMT R23, R7, 0x8880, RZ ;  /* 0x0000888007177816 */ /* 0x000fe400000000ff */
[----:B------:R-:W-:Y:S01]  /*02e0*/  CS2R R6, SRZ ;  /* 0x0000000000067805 */ /* 0x000fe2000001ff00 */
[----:B------:R1:W2:Y:S01]  /*02f0*/  @P1 LDG.E.EL R5, desc[UR4][R12.64] ;  /* 0x000000040c051981 */ /* 0x0002a2000c2e1900 */
[----:B------:R-:W-:Y:S02]  /*0300*/  IMAD R17, R17, 0x4, R11 ;  /* 0x0000000411117824 */ /* 0x000fe400078e020b */
[----:B------:R-:W-:Y:S01]  /*0310*/  IMAD.WIDE R18, R19, 0x4, R2 ;  /* 0x0000000413127825 */ /* 0x000fe200078e0202 */
[----:B------:R3:W4:Y:S01]  /*0320*/  @P1 LDG.E.EL R4, desc[UR4][R14.64] ;  /* 0x000000040e041981 */ /* 0x000722000c2e1900 */
[----:B------:R-:W-:-:S03]  /*0330*/  ISETP.LT.AND P0, PT, R0, 0x80, !P3 ;  /* 0x000000800000780c */ /* 0x000fc60005f01270 */
[----:B------:R5:W4:Y:S01]  /*0340*/  @P1 LDG.E.EL R6, desc[UR4][R18.64] ;  /* 0x0000000412061981 */ /* 0x000b22000c2e1900 */
[----:B-1----:R-:W-:-:S04]  /*0350*/  IMAD.WIDE R12, R17, 0x4, R2 ;  /* 0x00000004110c7825 */ /* 0x002fc800078e0202 */
[C---:B------:R-:W-:Y:S01]  /*0360*/  IMAD R21, R23.reuse, 0x4, R8 ;  /* 0x0000000417157824 */ /* 0x040fe200078e0208 */
[----:B------:R2:W4:Y:S01]  /*0370*/  @P1 LDG.E.EL R7, desc[UR4][R12.64] ;  /* 0x000000040c071981 */ /* 0x000522000c2e1900 */
[----:B---3--:R-:W-:Y:S01]  /*0380*/  IMAD R15, R23, 0x4, R9 ;  /* 0x00000004170f7824 */ /* 0x008fe200078e0209 */
[----:B------:R-:W-:Y:S01]  /*0390*/  CS2R R16, SRZ ;  /* 0x0000000000107805 */ /* 0x000fe2000001ff00 */
[----:B------:R-:W-:Y:S01]  /*03a0*/  IMAD.WIDE R8, R21, 0x4, R2 ;  /* 0x0000000415087825 */ /* 0x000fe200078e0202 */
[----:B------:R-:W-:-:S03]  /*03b0*/  LEA R21, R23, R10, 0x2 ;  /* 0x0000000a17157211 */ /* 0x000fc600078e10ff */
[----:B------:R-:W-:Y:S01]  /*03c0*/  IMAD.WIDE R14, R15, 0x4, R2 ;  /* 0x000000040f0e7825 */ /* 0x000fe200078e0202 */
[----:B------:R-:W3:Y:S03]  /*03d0*/  @P0 LDG.E.EL R17, desc[UR4][R8.64] ;  /* 0x0000000408110981 */ /* 0x000ee6000c2e1900 */
[----:B------:R-:W-:Y:S01]  /*03e0*/  IMAD R23, R23, 0x4, R11 ;  /* 0x0000000417177824 */ /* 0x000fe200078e020b */
[----:B------:R-:W-:Y:S01]  /*03f0*/  CS2R R10, SRZ ;  /* 0x00000000000a7805 */ /* 0x000fe2000001ff00 */
[--C-:B-----5:R-:W-:Y:S01]  /*0400*/  IMAD.WIDE R18, R21, 0x4, R2.reuse ;  /* 0x0000000415127825 */ /* 0x120fe200078e0202 */
[----:B------:R-:W5:Y:S03]  /*0410*/  @P0 LDG.E.EL R16, desc[UR4][R14.64] ;  /* 0x000000040e100981 */ /* 0x000f66000c2e1900 */
[----:B------:R-:W-:Y:S01]  /*0420*/  IMAD.WIDE R2, R23, 0x4, R2 ;  /* 0x0000000417027825 */ /* 0x000fe200078e0202 */
[----:B------:R-:W5:Y:S04]  /*0430*/  @P0 LDG.E.EL R11, desc[UR4][R18.64] ;  /* 0x00000004120b0981 */ /* 0x000f68000c2e1900 */
[----:B------:R1:W5:Y:S01]  /*0440*/  @P0 LDG.E.EL R10, desc[UR4][R2.64] ;  /* 0x00000004020a0981 */ /* 0x000362000c2e1900 */
[----:B--2---:R-:W-:-:S02]  /*0450*/  SEL R13, R5, RZ, P1 ;  /* 0x000000ff050d7207 */ /* 0x004fc40000800000 */
[----:B----4-:R-:W-:Y:S02]  /*0460*/  SEL R5, R4, RZ, P1 ;  /* 0x000000ff04057207 */ /* 0x010fe40000800000 */
[----:B------:R-:W-:-:S03]  /*0470*/  SEL R21, R6, RZ, P1 ;  /* 0x000000ff06157207 */ /* 0x000fc60000800000 */
[----:B------:R-:W-:-:S04]  /*0480*/  FADD R4, R13, R5 ;  /* 0x000000050d047221 */ /* 0x000fc80000000000 */
[----:B------:R-:W-:Y:S01]  /*0490*/  FADD R4, R4, R21 ;  /* 0x0000001504047221 */ /* 0x000fe20000000000 */
[----:B------:R-:W-:-:S05]  /*04a0*/  SEL R7, R7, RZ, P1 ;  /* 0x000000ff07077207 */ /* 0x000fca0000800000 */
[----:B------:R-:W-:Y:S01]  /*04b0*/  FADD R4, R4, R7 ;  /* 0x0000000704047221 */ /* 0x000fe20000000000 */
[----:B---3--:R-:W-:-:S03]  /*04c0*/  SEL R17, R17, RZ, P0 ;  /* 0x000000ff11117207 */ /* 0x008fc60000000000 */
[C---:B------:R-:W-:Y:S01]  /*04d0*/  FFMA R5, R4.reuse, -0.25, R5 ;  /* 0xbe80000004057823 */ /* 0x040fe20000000005 */
[----:B-1----:R-:W-:Y:S01]  /*04e0*/  FFMA R2, R4, -0.25, R13 ;  /* 0xbe80000004027823 */ /* 0x002fe2000000000d */
[----:B-----5:R-:W-:Y:S02]  /*04f0*/  SEL R16, R16, RZ, P0 ;  /* 0x000000ff10107207 */ /* 0x020fe40000000000 */
[----:B------:R-:W-:Y:S01]  /*0500*/  FMUL R5, R5, R5 ;  /* 0x0000000505057220 */ /* 0x000fe20000400000 */
[----:B------:R-:W-:Y:S02]  /*0510*/  SEL R11, R11, RZ, P0 ;  /* 0x000000ff0b0b7207 */ /* 0x000fe40000000000 */
[----:B------:R-:W-:Y:S01]  /*0520*/  FADD R16, R17, R16 ;  /* 0x0000001011107221 */ /* 0x000fe20000000000 */
[----:B------:R-:W-:Y:S01]  /*0530*/  FFMA R5, R2, R2, R5 ;  /* 0x0000000202057223 */ /* 0x000fe20000000005 */
[----:B------:R-:W-:Y:S01]  /*0540*/  FFMA R6, R4, -0.25, R21 ;  /* 0xbe80000004067823 */ /* 0x000fe20000000015 */
[----:B------:R-:W-:Y:S01]  /*0550*/  SEL R10, R10, RZ, P0 ;  /* 0x000000ff0a0a7207 */ /* 0x000fe20000000000 */
[----:B------:R-:W-:Y:S01]  /*0560*/  FADD R11, R16, R11 ;  /* 0x0000000b100b7221 */ /* 0x000fe20000000000 */
[----:B------:R-:W1:Y:S01]  /*0570*/  LDC.64 R2, c[0x0][0x218] ;  /* 0x00008600ff027b82 */ /* 0x000e620000000a00 */
[----:B------:R-:W-:Y:S01]  /*0580*/  FFMA R4, R4, -0.25, R7 ;  /* 0xbe80000004047823 */ /* 0x000fe20000000007 */
[----:B------:R-:W-:Y:S01]  /*0590*/  FFMA R5, R6, R6, R5 ;  /* 0x0000000606057223 */ /* 0x000fe20000000005 */
[----:B------:R-:W-:Y:S01]  /*05a0*/  FADD R10, R11, R10 ;  /* 0x0000000a0b0a7221 */ /* 0x000fe20000000000 */
[----:B------:R-:W-:-:S02]  /*05b0*/  IMAD.MOV.U32 R7, RZ, RZ, 0x3eaaaaab ;  /* 0x3eaaaaabff077424 */ /* 0x000fc400078e00ff */
[----:B------:R-:W-:Y:S01]  /*05c0*/  FFMA R4, R4, R4, R5 ;  /* 0x0000000404047223 */ /* 0x000fe20000000005 */
[----:B------:R-:W-:-:S03]  /*05d0*/  FMUL R5, R10, 0.25 ;  /* 0x3e8000000a057820 */ /* 0x000fc60000400000 */
[----:B------:R-:W-:-:S04]  /*05e0*/  FFMA R4, R4, R7, 1.0000000116860974231e-07 ;  /* 0x33d6bf9504047423 */ /* 0x000fc80000000007 */
[----:B------:R2:W3:Y:S01]  /*05f0*/  @P3 MUFU.SQRT R5, R4 ;  /* 0x0000000400053308 */ /* 0x0004e20000002000 */
[----:B-1----:R-:W-:Y:S01]  /*0600*/  IMAD.WIDE R2, R0, 0x4, R2 ;  /* 0x0000000400027825 */ /* 0x002fe200078e0202 */
[----:B--2---:R-:W-:Y:S06]  /*0610*/  @P2 EXIT ;  /* 0x000000000000294d */ /* 0x004fec0003800000 */
[----:B---3--:R-:W-:Y:S01]  /*0620*/  STG.E desc[UR4][R2.64], R5 ;  /* 0x0000000502007986 */ /* 0x008fe2000c101904 */
[----:B------:R-:W-:Y:S05]  /*0630*/  EXIT ;  /* 0x000000000000794d */ /* 0x000fea0003800000 */
.L_x_0:
[----:B------:R-:W-:-:S00]  /*0640*/  BRA `(.L_x_0) ;  /* 0xfffffffc00fc7947 */ /* 0x000fc0000383ffff */
[----:B------:R-:W-:-:S00]  /*0650*/  NOP ;  /* 0x0000000000007918 */ /* 0x000fc00000000000 */
        /* <DEDUP_REMOVED lines=10> */
.L_x_1:


//--------------------- .nv.global.init           --------------------------
	.section	.nv.global.init,"aw",@progbits
.nv.global.init:
	.type		_$_str,@object
	.size		_$_str,(_$_str_$_2 - _$_str)
_$_str:
        /*0000*/ 	.byte	0x5f, 0x5f, 0x43, 0x55, 0x44, 0x41, 0x5f, 0x46, 0x54, 0x5a, 0x00
	.type		_$_str_$_2,@object
	.size		_$_str_$_2,(.L_1 - _$_str_$_2)
_$_str_$_2:
        /*000b*/ 	.byte	0x5f, 0x5f, 0x43, 0x55, 0x44, 0x41, 0x5f, 0x50, 0x52, 0x45, 0x43, 0x5f, 0x53, 0x51, 0x52, 0x54
        /*001b*/ 	.byte	0x00
.L_1:


//--------------------- .nv.constant0.triton_poi_fused_cat_0 --------------------------
	.section	.nv.constant0.triton_poi_fused_cat_0,"a",@progbits
	.sectionflags	@""
	.align	4
.nv.constant0.triton_poi_fused_cat_0:
	.zero		548
